//
// Generated by NVIDIA NVVM Compiler
//
// Compiler Build ID: CL-36424714
// Cuda compilation tools, release 13.0, V13.0.88
// Based on NVVM 20.0.0
//

.version 9.0
.target sm_100
.address_size 64

	// .globl	_Z12mandelKernelffffiPi

.visible .entry _Z12mandelKernelffffiPi(
	.param .f32 _Z12mandelKernelffffiPi_param_0,
	.param .f32 _Z12mandelKernelffffiPi_param_1,
	.param .f32 _Z12mandelKernelffffiPi_param_2,
	.param .f32 _Z12mandelKernelffffiPi_param_3,
	.param .u32 _Z12mandelKernelffffiPi_param_4,
	.param .u64 .ptr .align 1 _Z12mandelKernelffffiPi_param_5
)
{
	.reg .pred 	%p<19>;
	.reg .b32 	%r<48>;
	.reg .b32 	%f<71>;
	.reg .b64 	%rd<5>;

	ld.param.f32 	%f37, [_Z12mandelKernelffffiPi_param_0];
	ld.param.f32 	%f38, [_Z12mandelKernelffffiPi_param_1];
	ld.param.f32 	%f39, [_Z12mandelKernelffffiPi_param_2];
	ld.param.f32 	%f40, [_Z12mandelKernelffffiPi_param_3];
	ld.param.u32 	%r11, [_Z12mandelKernelffffiPi_param_4];
	ld.param.u64 	%rd2, [_Z12mandelKernelffffiPi_param_5];
	mov.u32 	%r13, %ctaid.x;
	mov.u32 	%r14, %ntid.x;
	mov.u32 	%r15, %tid.x;
	mad.lo.s32 	%r16, %r13, %r14, %r15;
	mul.lo.s32 	%r1, %r16, 3;
	setp.lt.s32 	%p1, %r11, 1;
	mul.hi.s32 	%r17, %r1, 1374389535;
	shr.u32 	%r18, %r17, 31;
	shr.s32 	%r19, %r17, 9;
	add.s32 	%r20, %r19, %r18;
	mul.lo.s32 	%r21, %r20, 1600;
	sub.s32 	%r22, %r1, %r21;
	cvt.rn.f32.s32 	%f41, %r22;
	fma.rn.f32 	%f1, %f39, %f41, %f37;
	cvt.rn.f32.s32 	%f42, %r20;
	fma.rn.f32 	%f2, %f40, %f42, %f38;
	mul.f32 	%f60, %f1, %f1;
	mul.f32 	%f59, %f2, %f2;
	add.f32 	%f43, %f60, %f59;
	setp.gtu.f32 	%p2, %f43, 0f40800000;
	mov.b32 	%r43, 0;
	or.pred  	%p3, %p2, %p1;
	@%p3 bra 	$L__BB0_3;
	mov.b32 	%r43, 0;
	mov.f32 	%f61, %f2;
	mov.f32 	%f62, %f1;
$L__BB0_2:
	sub.f32 	%f44, %f60, %f59;
	add.f32 	%f9, %f1, %f44;
	add.f32 	%f45, %f62, %f62;
	fma.rn.f32 	%f61, %f45, %f61, %f2;
	add.s32 	%r43, %r43, 1;
	mul.f32 	%f60, %f9, %f9;
	mul.f32 	%f59, %f61, %f61;
	add.f32 	%f46, %f60, %f59;
	setp.le.f32 	%p4, %f46, 0f40800000;
	setp.lt.s32 	%p5, %r43, %r11;
	and.pred  	%p6, %p4, %p5;
	mov.f32 	%f62, %f9;
	@%p6 bra 	$L__BB0_2;
$L__BB0_3:
	setp.lt.s32 	%p7, %r11, 1;
	cvta.to.global.u64 	%rd3, %rd2;
	mul.wide.s32 	%rd4, %r1, 4;
	add.s64 	%rd1, %rd3, %rd4;
	st.global.u32 	[%rd1], %r43;
	add.s32 	%r25, %r1, 1;
	mul.hi.s32 	%r26, %r25, 1374389535;
	shr.u32 	%r27, %r26, 31;
	shr.s32 	%r28, %r26, 9;
	add.s32 	%r29, %r28, %r27;
	mul.lo.s32 	%r30, %r29, 1600;
	sub.s32 	%r31, %r25, %r30;
	cvt.rn.f32.s32 	%f47, %r31;
	fma.rn.f32 	%f13, %f39, %f47, %f37;
	cvt.rn.f32.s32 	%f48, %r29;
	fma.rn.f32 	%f14, %f40, %f48, %f38;
	mul.f32 	%f64, %f13, %f13;
	mul.f32 	%f63, %f14, %f14;
	add.f32 	%f49, %f64, %f63;
	setp.gtu.f32 	%p8, %f49, 0f40800000;
	mov.b32 	%r45, 0;
	or.pred  	%p9, %p8, %p7;
	@%p9 bra 	$L__BB0_6;
	mov.b32 	%r45, 0;
	mov.f32 	%f65, %f14;
	mov.f32 	%f66, %f13;
$L__BB0_5:
	sub.f32 	%f50, %f64, %f63;
	add.f32 	%f21, %f13, %f50;
	add.f32 	%f51, %f66, %f66;
	fma.rn.f32 	%f65, %f51, %f65, %f14;
	add.s32 	%r45, %r45, 1;
	mul.f32 	%f64, %f21, %f21;
	mul.f32 	%f63, %f65, %f65;
	add.f32 	%f52, %f64, %f63;
	setp.le.f32 	%p10, %f52, 0f40800000;
	setp.lt.s32 	%p11, %r45, %r11;
	and.pred  	%p12, %p10, %p11;
	mov.f32 	%f66, %f21;
	@%p12 bra 	$L__BB0_5;
$L__BB0_6:
	setp.lt.s32 	%p13, %r11, 1;
	st.global.u32 	[%rd1+4], %r45;
	add.s32 	%r34, %r1, 2;
	mul.hi.s32 	%r35, %r34, 1374389535;
	shr.u32 	%r36, %r35, 31;
	shr.s32 	%r37, %r35, 9;
	add.s32 	%r38, %r37, %r36;
	mul.lo.s32 	%r39, %r38, 1600;
	sub.s32 	%r40, %r34, %r39;
	cvt.rn.f32.s32 	%f53, %r40;
	fma.rn.f32 	%f25, %f39, %f53, %f37;
	cvt.rn.f32.s32 	%f54, %r38;
	fma.rn.f32 	%f26, %f40, %f54, %f38;
	mul.f32 	%f68, %f25, %f25;
	mul.f32 	%f67, %f26, %f26;
	add.f32 	%f55, %f68, %f67;
	setp.gtu.f32 	%p14, %f55, 0f40800000;
	mov.b32 	%r47, 0;
	or.pred  	%p15, %p14, %p13;
	@%p15 bra 	$L__BB0_9;
	mov.b32 	%r47, 0;
	mov.f32 	%f69, %f26;
	mov.f32 	%f70, %f25;
$L__BB0_8:
	sub.f32 	%f56, %f68, %f67;
	add.f32 	%f33, %f25, %f56;
	add.f32 	%f57, %f70, %f70;
	fma.rn.f32 	%f69, %f57, %f69, %f26;
	add.s32 	%r47, %r47, 1;
	mul.f32 	%f68, %f33, %f33;
	mul.f32 	%f67, %f69, %f69;
	add.f32 	%f58, %f68, %f67;
	setp.le.f32 	%p16, %f58, 0f40800000;
	setp.lt.s32 	%p17, %r47, %r11;
	and.pred  	%p18, %p16, %p17;
	mov.f32 	%f70, %f33;
	@%p18 bra 	$L__BB0_8;
$L__BB0_9:
	st.global.u32 	[%rd1+8], %r47;
	ret;

}


// ===== COMPILED SASS (sm_100) =====

	.target	sm_100

	.elftype	@"ET_EXEC"


//--------------------- .note.nv.tkinfo           --------------------------
	.section	.note.nv.tkinfo,"",@"SHT_NOTE"
	.sectionflags	@"SHF_NOTE_NV_TKINFO"
	.tkinfo
        /*0018*/ 	.word	0x00000002
        /*0030*/ 	.string	""
        /*0030*/ 	.string	"ptxas"
        /*0030*/ 	.string	"Cuda compilation tools, release 13.0, V13.0.88"
        /*0030*/ 	.string	"Build cuda_13.0.r13.0/compiler.36424714_0"
        /*0030*/ 	.string	"-arch sm_100 -m 64 "



//--------------------- .note.nv.cuinfo           --------------------------
	.section	.note.nv.cuinfo,"",@"SHT_NOTE"
	.sectionflags	@"SHF_NOTE_NV_CUINFO"
        /*0018*/ 	.short	0x0002
        /*001a*/ 	.short	0x0064
        /*001c*/ 	.short	0x0082
	.zero		2


//--------------------- .nv.info                  --------------------------
	.section	.nv.info,"",@"SHT_CUDA_INFO"
	.align	4


	//----- nvinfo : EIATTR_REGCOUNT
	.align		4
        /*0000*/ 	.byte	0x04, 0x2f
        /*0002*/ 	.short	(.L_1 - .L_0)
	.align		4
.L_0:
        /*0004*/ 	.word	index@(_Z12mandelKernelffffiPi)
        /*0008*/ 	.word	0x00000017


	//----- nvinfo : EIATTR_FRAME_SIZE
	.align		4
.L_1:
        /*000c*/ 	.byte	0x04, 0x11
        /*000e*/ 	.short	(.L_3 - .L_2)
	.align		4
.L_2:
        /*0010*/ 	.word	index@(_Z12mandelKernelffffiPi)
        /*0014*/ 	.word	0x00000000


	//----- nvinfo : EIATTR_MIN_STACK_SIZE
	.align		4
.L_3:
        /*0018*/ 	.byte	0x04, 0x12
        /*001a*/ 	.short	(.L_5 - .L_4)
	.align		4
.L_4:
        /*001c*/ 	.word	index@(_Z12mandelKernelffffiPi)
        /*0020*/ 	.word	0x00000000
.L_5:


//--------------------- .nv.compat                --------------------------
	.section	.nv.compat,"",@"SHT_CUDA_COMPAT_INFO"
	.align	4
        /*0000*/ 	.byte	0x02, 0x09, 0x00, 0x00, 0x02, 0x02, 0x01, 0x00, 0x02, 0x05, 0x05, 0x00, 0x03, 0x07, 0x01, 0x01
        /*0010*/ 	.byte	0x02, 0x03, 0x00, 0x00, 0x02, 0x06, 0x01, 0x00, 0x04, 0x0b, 0x08, 0x00, 0x01, 0x00, 0x00, 0x00
        /*0020*/ 	.byte	0x00, 0x00, 0x00, 0x00


//--------------------- .nv.info._Z12mandelKernelffffiPi --------------------------
	.section	.nv.info._Z12mandelKernelffffiPi,"",@"SHT_CUDA_INFO"
	.sectionflags	@""
	.align	4


	//----- nvinfo : EIATTR_CUDA_API_VERSION
	.align		4
        /*0000*/ 	.byte	0x04, 0x37
        /*0002*/ 	.short	(.L_7 - .L_6)
.L_6:
        /*0004*/ 	.word	0x00000082


	//----- nvinfo : EIATTR_KPARAM_INFO
	.align		4
.L_7:
        /*0008*/ 	.byte	0x04, 0x17
        /*000a*/ 	.short	(.L_9 - .L_8)
.L_8:
        /*000c*/ 	.word	0x00000000
        /*0010*/ 	.short	0x0005
        /*0012*/ 	.short	0x0018
        /*0014*/ 	.byte	0x00, 0xf5, 0x21, 0x00


	//----- nvinfo : EIATTR_KPARAM_INFO
	.align		4
.L_9:
        /*0018*/ 	.byte	0x04, 0x17
        /*001a*/ 	.short	(.L_11 - .L_10)
.L_10:
        /*001c*/ 	.word	0x00000000
        /*0020*/ 	.short	0x0004
        /*0022*/ 	.short	0x0010
        /*0024*/ 	.byte	0x00, 0xf0, 0x11, 0x00


	//----- nvinfo : EIATTR_KPARAM_INFO
	.align		4
.L_11:
        /*0028*/ 	.byte	0x04, 0x17
        /*002a*/ 	.short	(.L_13 - .L_12)
.L_12:
        /*002c*/ 	.word	0x00000000
        /*0030*/ 	.short	0x0003
        /*0032*/ 	.short	0x000c
        /*0034*/ 	.byte	0x00, 0xf0, 0x11, 0x00


	//----- nvinfo : EIATTR_KPARAM_INFO
	.align		4
.L_13:
        /*0038*/ 	.byte	0x04, 0x17
        /*003a*/ 	.short	(.L_15 - .L_14)
.L_14:
        /*003c*/ 	.word	0x00000000
        /*0040*/ 	.short	0x0002
        /*0042*/ 	.short	0x0008
        /*0044*/ 	.byte	0x00, 0xf0, 0x11, 0x00


	//----- nvinfo : EIATTR_KPARAM_INFO
	.align		4
.L_15:
        /*0048*/ 	.byte	0x04, 0x17
        /*004a*/ 	.short	(.L_17 - .L_16)
.L_16:
        /*004c*/ 	.word	0x00000000
        /*0050*/ 	.short	0x0001
        /*0052*/ 	.short	0x0004
        /*0054*/ 	.byte	0x00, 0xf0, 0x11, 0x00


	//----- nvinfo : EIATTR_KPARAM_INFO
	.align		4
.L_17:
        /*0058*/ 	.byte	0x04, 0x17
        /*005a*/ 	.short	(.L_19 - .L_18)
.L_18:
        /*005c*/ 	.word	0x00000000
        /*0060*/ 	.short	0x0000
        /*0062*/ 	.short	0x0000
        /*0064*/ 	.byte	0x00, 0xf0, 0x11, 0x00


	//----- nvinfo : EIATTR_SPARSE_MMA_MASK
	.align		4
.L_19:
        /*0068*/ 	.byte	0x03, 0x50
        /*006a*/ 	.short	0x0000


	//----- nvinfo : EIATTR_MAXREG_COUNT
	.align		4
        /*006c*/ 	.byte	0x03, 0x1b
        /*006e*/ 	.short	0x00ff


	//----- nvinfo : EIATTR_MERCURY_ISA_VERSION
	.align		4
        /*0070*/ 	.byte	0x03, 0x5f
        /*0072*/ 	.short	0x0101


	//----- nvinfo : EIATTR_VRC_CTA_INIT_COUNT
	.align		4
        /*0074*/ 	.byte	0x02, 0x4a
	.zero		1
	.zero		1


	//----- nvinfo : EIATTR_EXIT_INSTR_OFFSETS
	.align		4
        /*0078*/ 	.byte	0x04, 0x1c
        /*007a*/ 	.short	(.L_21 - .L_20)


	//   ....[0]....
.L_20:
        /*007c*/ 	.word	0x000006c0


	//----- nvinfo : EIATTR_CRS_STACK_SIZE
	.align		4
.L_21:
        /*0080*/ 	.byte	0x04, 0x1e
        /*0082*/ 	.short	(.L_23 - .L_22)
.L_22:
        /*0084*/ 	.word	0x00000000


	//----- nvinfo : EIATTR_CBANK_PARAM_SIZE
	.align		4
.L_23:
        /*0088*/ 	.byte	0x03, 0x19
        /*008a*/ 	.short	0x0020


	//----- nvinfo : EIATTR_PARAM_CBANK
	.align		4
        /*008c*/ 	.byte	0x04, 0x0a
        /*008e*/ 	.short	(.L_25 - .L_24)
	.align		4
.L_24:
        /*0090*/ 	.word	index@(.nv.constant0._Z12mandelKernelffffiPi)
        /*0094*/ 	.short	0x0380
        /*0096*/ 	.short	0x0020


	//----- nvinfo : EIATTR_SW_WAR
	.align		4
.L_25:
        /*0098*/ 	.byte	0x04, 0x36
        /*009a*/ 	.short	(.L_27 - .L_26)
.L_26:
        /*009c*/ 	.word	0x00000008
.L_27:


//--------------------- .nv.callgraph             --------------------------
	.section	.nv.callgraph,"",@"SHT_CUDA_CALLGRAPH"
	.align	4
	.sectionentsize	8
	.align		4
        /*0000*/ 	.word	0x00000000
	.align		4
        /*0004*/ 	.word	0xffffffff
	.align		4
        /*0008*/ 	.word	0x00000000
	.align		4
        /*000c*/ 	.word	0xfffffffe
	.align		4
        /*0010*/ 	.word	0x00000000
	.align		4
        /*0014*/ 	.word	0xfffffffd
	.align		4
        /*0018*/ 	.word	0x00000000
	.align		4
        /*001c*/ 	.word	0xfffffffc


//--------------------- .text._Z12mandelKernelffffiPi --------------------------
	.section	.text._Z12mandelKernelffffiPi,"ax",@progbits
	.align	128
        .global         _Z12mandelKernelffffiPi
        .type           _Z12mandelKernelffffiPi,@function
        .size           _Z12mandelKernelffffiPi,(.L_x_10 - _Z12mandelKernelffffiPi)
        .other          _Z12mandelKernelffffiPi,@"STO_CUDA_ENTRY STV_DEFAULT"
_Z12mandelKernelffffiPi:
.text._Z12mandelKernelffffiPi:
[----:B------:R-:W-:Y:S01]  /*0000*/  LDC R1, c[0x0][0x37c] ;  /* 0x0000df00ff017b82 */ /* 0x000fe20000000800 */
[----:B------:R-:W0:Y:S07]  /*0010*/  S2R R0, SR_TID.X ;  /* 0x0000000000007919 */ /* 0x000e2e0000002100 */
[----:B------:R-:W0:Y:S01]  /*0020*/  S2UR UR4, SR_CTAID.X ;  /* 0x00000000000479c3 */ /* 0x000e220000002500 */
[----:B------:R-:W-:Y:S07]  /*0030*/  BSSY.RECONVERGENT B0, `(.L_x_0) ;  /* 0x000003c000007945 */ /* 0x000fee0003800200 */
[----:B------:R-:W0:Y:S08]  /*0040*/  LDC R9, c[0x0][0x360] ;  /* 0x0000d800ff097b82 */ /* 0x000e300000000800 */
[----:B------:R-:W1:Y:S08]  /*0050*/  LDC.64 R4, c[0x0][0x380] ;  /* 0x0000e000ff047b82 */ /* 0x000e700000000a00 */
[----:B------:R-:W1:Y:S01]  /*0060*/  LDC.64 R6, c[0x0][0x388] ;  /* 0x0000e200ff067b82 */ /* 0x000e620000000a00 */
[----:B0-----:R-:W-:Y:S01]  /*0070*/  IMAD R9, R9, UR4, R0 ;  /* 0x0000000409097c24 */ /* 0x001fe2000f8e0200 */
[----:B------:R-:W0:Y:S06]  /*0080*/  LDCU.64 UR4, c[0x0][0x358] ;  /* 0x00006b00ff0477ac */ /* 0x000e2c0008000a00 */
[----:B------:R-:W2:Y:S01]  /*0090*/  LDC R0, c[0x0][0x390] ;  /* 0x0000e400ff007b82 */ /* 0x000ea20000000800 */
[----:B------:R-:W-:-:S04]  /*00a0*/  LEA R9, R9, R9, 0x1 ;  /* 0x0000000909097211 */ /* 0x000fc800078e08ff */
[C---:B------:R-:W-:Y:S01]  /*00b0*/  IADD3 R11, PT, PT, R9.reuse, 0x1, RZ ;  /* 0x00000001090b7810 */ /* 0x040fe20007ffe0ff */
[C---:B------:R-:W-:Y:S01]  /*00c0*/  IMAD.HI R2, R9.reuse, 0x51eb851f, RZ ;  /* 0x51eb851f09027827 */ /* 0x040fe200078e02ff */
[----:B------:R-:W-:-:S03]  /*00d0*/  IADD3 R15, PT, PT, R9, 0x2, RZ ;  /* 0x00000002090f7810 */ /* 0x000fc60007ffe0ff */
[----:B------:R-:W-:Y:S01]  /*00e0*/  IMAD.HI R10, R11, 0x51eb851f, RZ ;  /* 0x51eb851f0b0a7827 */ /* 0x000fe200078e02ff */
[----:B------:R-:W-:-:S03]  /*00f0*/  SHF.R.U32.HI R3, RZ, 0x1f, R2 ;  /* 0x0000001fff037819 */ /* 0x000fc60000011602 */
[----:B------:R-:W-:Y:S01]  /*0100*/  IMAD.HI R18, R15, 0x51eb851f, RZ ;  /* 0x51eb851f0f127827 */ /* 0x000fe200078e02ff */
[----:B------:R-:W-:Y:S02]  /*0110*/  SHF.R.U32.HI R13, RZ, 0x1f, R10 ;  /* 0x0000001fff0d7819 */ /* 0x000fe4000001160a */
[----:B------:R-:W-:Y:S02]  /*0120*/  LEA.HI.SX32 R8, R2, R3, 0x17 ;  /* 0x0000000302087211 */ /* 0x000fe400078fbaff */
[----:B------:R-:W-:Y:S01]  /*0130*/  LEA.HI.SX32 R12, R10, R13, 0x17 ;  /* 0x0000000d0a0c7211 */ /* 0x000fe200078fbaff */
[----:B------:R-:W3:Y:S01]  /*0140*/  LDC.64 R2, c[0x0][0x398] ;  /* 0x0000e600ff027b82 */ /* 0x000ee20000000a00 */
[----:B------:R-:W-:Y:S01]  /*0150*/  SHF.R.U32.HI R19, RZ, 0x1f, R18 ;  /* 0x0000001fff137819 */ /* 0x000fe20000011612 */
[----:B------:R-:W-:Y:S01]  /*0160*/  IMAD R10, R8, -0x640, R9 ;  /* 0xfffff9c0080a7824 */ /* 0x000fe200078e0209 */
[----:B------:R-:W-:Y:S01]  /*0170*/  I2FP.F32.S32 R8, R8 ;  /* 0x0000000800087245 */ /* 0x000fe20000201400 */
[----:B------:R-:W-:Y:S01]  /*0180*/  IMAD R11, R12, -0x640, R11 ;  /* 0xfffff9c00c0b7824 */ /* 0x000fe200078e020b */
[----:B------:R-:W-:-:S02]  /*0190*/  LEA.HI.SX32 R18, R18, R19, 0x17 ;  /* 0x0000001312127211 */ /* 0x000fc400078fbaff */
[----:B------:R-:W-:Y:S01]  /*01a0*/  I2FP.F32.S32 R13, R10 ;  /* 0x0000000a000d7245 */ /* 0x000fe20000201400 */
[----:B-1----:R-:W-:Y:S01]  /*01b0*/  FFMA R10, R8, R7, R5 ;  /* 0x00000007080a7223 */ /* 0x002fe20000000005 */
[----:B------:R-:W-:Y:S01]  /*01c0*/  I2FP.F32.S32 R12, R12 ;  /* 0x0000000c000c7245 */ /* 0x000fe20000201400 */
[----:B------:R-:W-:Y:S01]  /*01d0*/  IMAD R15, R18, -0x640, R15 ;  /* 0xfffff9c0120f7824 */ /* 0x000fe200078e020f */
[----:B--2---:R-:W-:Y:S01]  /*01e0*/  ISETP.GE.AND P0, PT, R0, 0x1, PT ;  /* 0x000000010000780c */ /* 0x004fe20003f06270 */
[----:B------:R-:W-:Y:S01]  /*01f0*/  FFMA R13, R13, R6, R4 ;  /* 0x000000060d0d7223 */ /* 0x000fe20000000004 */
[----:B------:R-:W-:Y:S01]  /*0200*/  FMUL R17, R10, R10 ;  /* 0x0000000a0a117220 */ /* 0x000fe20000400000 */
[----:B------:R-:W-:Y:S01]  /*0210*/  I2FP.F32.S32 R11, R11 ;  /* 0x0000000b000b7245 */ /* 0x000fe20000201400 */
[----:B------:R-:W-:Y:S01]  /*0220*/  FFMA R8, R12, R7, R5 ;  /* 0x000000070c087223 */ /* 0x000fe20000000005 */
[----:B------:R-:W-:Y:S01]  /*0230*/  FMUL R16, R13, R13 ;  /* 0x0000000d0d107220 */ /* 0x000fe20000400000 */
[----:B------:R-:W-:-:S02]  /*0240*/  I2FP.F32.S32 R18, R18 ;  /* 0x0000001200127245 */ /* 0x000fc40000201400 */
[--C-:B------:R-:W-:Y:S01]  /*0250*/  FFMA R12, R11, R6, R4.reuse ;  /* 0x000000060b0c7223 */ /* 0x100fe20000000004 */
[----:B------:R-:W-:Y:S01]  /*0260*/  FADD R19, R16, R17 ;  /* 0x0000001110137221 */ /* 0x000fe20000000000 */
[----:B------:R-:W-:Y:S01]  /*0270*/  FMUL R11, R8, R8 ;  /* 0x00000008080b7220 */ /* 0x000fe20000400000 */
[----:B------:R-:W-:Y:S01]  /*0280*/  I2FP.F32.S32 R15, R15 ;  /* 0x0000000f000f7245 */ /* 0x000fe20000201400 */
[----:B------:R-:W-:Y:S01]  /*0290*/  FMUL R14, R12, R12 ;  /* 0x0000000c0c0e7220 */ /* 0x000fe20000400000 */
[----:B------:R-:W-:Y:S01]  /*02a0*/  FFMA R5, R18, R7, R5 ;  /* 0x0000000712057223 */ /* 0x000fe20000000005 */
[----:B------:R-:W-:Y:S01]  /*02b0*/  FSETP.GTU.OR P2, PT, R19, 4, !P0 ;  /* 0x408000001300780b */ /* 0x000fe2000474c400 */
[----:B------:R-:W-:Y:S02]  /*02c0*/  HFMA2 R7, -RZ, RZ, 0, 0 ;  /* 0x00000000ff077431 */ /* 0x000fe400000001ff */
[----:B------:R-:W-:Y:S01]  /*02d0*/  FADD R20, R14, R11 ;  /* 0x0000000b0e147221 */ /* 0x000fe20000000000 */
[----:B------:R-:W-:-:S04]  /*02e0*/  FFMA R4, R15, R6, R4 ;  /* 0x000000060f047223 */ /* 0x000fc80000000004 */
[----:B------:R-:W-:-:S05]  /*02f0*/  FSETP.GTU.OR P1, PT, R20, 4, !P0 ;  /* 0x408000001400780b */ /* 0x000fca000472c400 */
[----:B0--3--:R-:W-:Y:S08]  /*0300*/  @P2 BRA `(.L_x_1) ;  /* 0x0000000000382947 */ /* 0x009ff00003800000 */
[----:B------:R-:W-:Y:S02]  /*0310*/  MOV R7, RZ ;  /* 0x000000ff00077202 */ /* 0x000fe40000000f00 */
[----:B------:R-:W-:Y:S02]  /*0320*/  MOV R15, R10 ;  /* 0x0000000a000f7202 */ /* 0x000fe40000000f00 */
[----:B------:R-:W-:-:S07]  /*0330*/  MOV R6, R13 ;  /* 0x0000000d00067202 */ /* 0x000fce0000000f00 */
.L_x_2:
[----:B------:R-:W-:Y:S01]  /*0340*/  FADD R16, -R17, R16 ;  /* 0x0000001011107221 */ /* 0x000fe20000000100 */
[----:B------:R-:W-:Y:S01]  /*0350*/  FADD R17, R6, R6 ;  /* 0x0000000606117221 */ /* 0x000fe20000000000 */
[----:B------:R-:W-:Y:S02]  /*0360*/  IADD3 R7, PT, PT, R7, 0x1, RZ ;  /* 0x0000000107077810 */ /* 0x000fe40007ffe0ff */
[----:B------:R-:W-:Y:S01]  /*0370*/  FADD R6, R13, R16 ;  /* 0x000000100d067221 */ /* 0x000fe20000000000 */
[----:B------:R-:W-:Y:S01]  /*0380*/  FFMA R15, R17, R15, R10 ;  /* 0x0000000f110f7223 */ /* 0x000fe2000000000a */
[----:B------:R-:W-:Y:S02]  /*0390*/  ISETP.GE.AND P2, PT, R7, R0, PT ;  /* 0x000000000700720c */ /* 0x000fe40003f46270 */
[----:B------:R-:W-:Y:S01]  /*03a0*/  FMUL R16, R6, R6 ;  /* 0x0000000606107220 */ /* 0x000fe20000400000 */
[----:B------:R-:W-:-:S04]  /*03b0*/  FMUL R17, R15, R15 ;  /* 0x0000000f0f117220 */ /* 0x000fc80000400000 */
[----:B------:R-:W-:-:S05]  /*03c0*/  FADD R18, R16, R17 ;  /* 0x0000001110127221 */ /* 0x000fca0000000000 */
[----:B------:R-:W-:-:S13]  /*03d0*/  FSETP.LE.AND P3, PT, R18, 4, PT ;  /* 0x408000001200780b */ /* 0x000fda0003f63000 */
[----:B------:R-:W-:Y:S05]  /*03e0*/  @!P2 BRA P3, `(.L_x_2) ;  /* 0xfffffffc00d4a947 */ /* 0x000fea000183ffff */
.L_x_1:
[----:B------:R-:W-:Y:S05]  /*03f0*/  BSYNC.RECONVERGENT B0 ;  /* 0x0000000000007941 */ /* 0x000fea0003800200 */
.L_x_0:
[----:B------:R-:W-:Y:S01]  /*0400*/  BSSY.RECONVERGENT B0, `(.L_x_3) ;  /* 0x0000012000007945 */ /* 0x000fe20003800200 */
[----:B------:R-:W-:Y:S01]  /*0410*/  IMAD.WIDE R2, R9, 0x4, R2 ;  /* 0x0000000409027825 */ /* 0x000fe200078e0202 */
[----:B------:R-:W-:Y:S02]  /*0420*/  MOV R9, RZ ;  /* 0x000000ff00097202 */ /* 0x000fe40000000f00 */
[----:B------:R-:W-:Y:S05]  /*0430*/  @P1 BRA `(.L_x_4) ;  /* 0x0000000000381947 */ /* 0x000fea0003800000 */
[----:B------:R-:W-:Y:S01]  /*0440*/  HFMA2 R9, -RZ, RZ, 0, 0 ;  /* 0x00000000ff097431 */ /* 0x000fe200000001ff */
[----:B------:R-:W-:Y:S02]  /*0450*/  MOV R13, R8 ;  /* 0x00000008000d7202 */ /* 0x000fe40000000f00 */
[----:B------:R-:W-:-:S07]  /*0460*/  MOV R6, R12 ;  /* 0x0000000c00067202 */ /* 0x000fce0000000f00 */
.L_x_5:
        /* <DEDUP_REMOVED lines=11> */
.L_x_4:
[----:B------:R-:W-:Y:S05]  /*0520*/  BSYNC.RECONVERGENT B0 ;  /* 0x0000000000007941 */ /* 0x000fea0003800200 */
.L_x_3:
[----:B------:R-:W-:Y:S01]  /*0530*/  FMUL R11, R5, R5 ;  /* 0x00000005050b7220 */ /* 0x000fe20000400000 */
[----:B------:R-:W-:Y:S01]  /*0540*/  FMUL R6, R4, R4 ;  /* 0x0000000404067220 */ /* 0x000fe20000400000 */
[----:B------:R0:W-:Y:S01]  /*0550*/  STG.E desc[UR4][R2.64], R7 ;  /* 0x0000000702007986 */ /* 0x0001e2000c101904 */
[----:B------:R-:W-:Y:S01]  /*0560*/  BSSY.RECONVERGENT B0, `(.L_x_6) ;  /* 0x0000014000007945 */ /* 0x000fe20003800200 */
[----:B------:R-:W-:Y:S02]  /*0570*/  HFMA2 R13, -RZ, RZ, 0, 0 ;  /* 0x00000000ff0d7431 */ /* 0x000fe400000001ff */
[----:B------:R-:W-:Y:S01]  /*0580*/  FADD R8, R6, R11 ;  /* 0x0000000b06087221 */ /* 0x000fe20000000000 */
[----:B------:R0:W-:Y:S04]  /*0590*/  STG.E desc[UR4][R2.64+0x4], R9 ;  /* 0x0000040902007986 */ /* 0x0001e8000c101904 */
[----:B------:R-:W-:-:S13]  /*05a0*/  FSETP.GTU.OR P0, PT, R8, 4, !P0 ;  /* 0x408000000800780b */ /* 0x000fda000470c400 */
[----:B0-----:R-:W-:Y:S05]  /*05b0*/  @P0 BRA `(.L_x_7) ;  /* 0x0000000000380947 */ /* 0x001fea0003800000 */
[----:B------:R-:W-:Y:S02]  /*05c0*/  MOV R13, RZ ;  /* 0x000000ff000d7202 */ /* 0x000fe40000000f00 */
[----:B------:R-:W-:Y:S02]  /*05d0*/  MOV R8, R5 ;  /* 0x0000000500087202 */ /* 0x000fe40000000f00 */
[----:B------:R-:W-:-:S07]  /*05e0*/  MOV R7, R4 ;  /* 0x0000000400077202 */ /* 0x000fce0000000f00 */
.L_x_8:
        /* <DEDUP_REMOVED lines=11> */
.L_x_7:
[----:B------:R-:W-:Y:S05]  /*06a0*/  BSYNC.RECONVERGENT B0 ;  /* 0x0000000000007941 */ /* 0x000fea0003800200 */
.L_x_6:
[----:B------:R-:W-:Y:S01]  /*06b0*/  STG.E desc[UR4][R2.64+0x8], R13 ;  /* 0x0000080d02007986 */ /* 0x000fe2000c101904 */
[----:B------:R-:W-:Y:S05]  /*06c0*/  EXIT ;  /* 0x000000000000794d */ /* 0x000fea0003800000 */
.L_x_9:
[----:B------:R-:W-:-:S00]  /*06d0*/  BRA `(.L_x_9) ;  /* 0xfffffffc00fc7947 */ /* 0x000fc0000383ffff */
[----:B------:R-:W-:-:S00]  /*06e0*/  NOP ;  /* 0x0000000000007918 */ /* 0x000fc00000000000 */
        /* <DEDUP_REMOVED lines=9> */
.L_x_10:


//--------------------- .nv.shared.reserved.0     --------------------------
	.section	.nv.shared.reserved.0,"aw",@nobits
	.weak		__nv_reservedSMEM_offset_0_alias
	.size		__nv_reservedSMEM_offset_0_alias, 0, 64
	.other		__nv_reservedSMEM_offset_0_alias,@"STO_CUDA_RESERVED_SHARED STV_DEFAULT"
__nv_reservedSMEM_offset_0_alias:
	.zero		0
	.zero		64


//--------------------- .nv.constant0._Z12mandelKernelffffiPi --------------------------
	.section	.nv.constant0._Z12mandelKernelffffiPi,"a",@progbits
	.sectionflags	@""
	.align	4
.nv.constant0._Z12mandelKernelffffiPi:
	.zero		928


//--------------------- SYMBOLS --------------------------

	.type		.nv.reservedSmem.offset0,@object
	.size		.nv.reservedSmem.offset0,0x4
